//
// Generated by NVIDIA NVVM Compiler
//
// Compiler Build ID: CL-36424714
// Cuda compilation tools, release 13.0, V13.0.88
// Based on NVVM 20.0.0
//

.version 9.0
.target sm_100
.address_size 64

	// .globl	_Z12mandelKernelPimffffii

.visible .entry _Z12mandelKernelPimffffii(
	.param .u64 .ptr .align 1 _Z12mandelKernelPimffffii_param_0,
	.param .u64 _Z12mandelKernelPimffffii_param_1,
	.param .f32 _Z12mandelKernelPimffffii_param_2,
	.param .f32 _Z12mandelKernelPimffffii_param_3,
	.param .f32 _Z12mandelKernelPimffffii_param_4,
	.param .f32 _Z12mandelKernelPimffffii_param_5,
	.param .u32 _Z12mandelKernelPimffffii_param_6,
	.param .u32 _Z12mandelKernelPimffffii_param_7
)
{
	.reg .pred 	%p<12>;
	.reg .b32 	%r<46>;
	.reg .b32 	%f<72>;
	.reg .b64 	%rd<10>;

	ld.param.u64 	%rd3, [_Z12mandelKernelPimffffii_param_0];
	ld.param.u64 	%rd4, [_Z12mandelKernelPimffffii_param_1];
	ld.param.f32 	%f37, [_Z12mandelKernelPimffffii_param_2];
	ld.param.f32 	%f39, [_Z12mandelKernelPimffffii_param_3];
	ld.param.f32 	%f38, [_Z12mandelKernelPimffffii_param_4];
	ld.param.f32 	%f40, [_Z12mandelKernelPimffffii_param_5];
	ld.param.u32 	%r17, [_Z12mandelKernelPimffffii_param_7];
	cvta.to.global.u64 	%rd5, %rd3;
	mov.u32 	%r18, %ctaid.x;
	mov.u32 	%r19, %ntid.x;
	mov.u32 	%r20, %tid.x;
	mad.lo.s32 	%r21, %r18, %r19, %r20;
	mul.lo.s32 	%r1, %r21, 5;
	mov.u32 	%r22, %ctaid.y;
	mov.u32 	%r23, %ntid.y;
	mov.u32 	%r24, %tid.y;
	mad.lo.s32 	%r25, %r22, %r23, %r24;
	cvt.rn.f32.u32 	%f41, %r25;
	fma.rn.f32 	%f1, %f40, %f41, %f39;
	cvt.u64.u32 	%rd6, %r25;
	mad.lo.s64 	%rd1, %rd4, %rd6, %rd5;
	setp.lt.s32 	%p1, %r17, 1;
	@%p1 bra 	$L__BB0_17;
	cvt.rn.f32.s32 	%f42, %r1;
	fma.rn.f32 	%f2, %f38, %f42, %f37;
	mov.b32 	%r36, 0;
	mov.f32 	%f62, %f1;
	mov.f32 	%f63, %f2;
$L__BB0_2:
	mul.f32 	%f5, %f63, %f63;
	mul.f32 	%f6, %f62, %f62;
	add.f32 	%f43, %f5, %f6;
	setp.gt.f32 	%p2, %f43, 0f40800000;
	mov.u32 	%r45, %r36;
	@%p2 bra 	$L__BB0_4;
	sub.f32 	%f44, %f5, %f6;
	add.f32 	%f45, %f63, %f63;
	add.f32 	%f63, %f2, %f44;
	fma.rn.f32 	%f62, %f45, %f62, %f1;
	add.s32 	%r36, %r36, 1;
	setp.eq.s32 	%p3, %r36, %r17;
	mov.u32 	%r45, %r17;
	@%p3 bra 	$L__BB0_4;
	bra.uni 	$L__BB0_2;
$L__BB0_4:
	mul.wide.s32 	%rd9, %r1, 4;
	add.s64 	%rd2, %rd1, %rd9;
	st.global.u32 	[%rd2], %r45;
	add.s32 	%r29, %r1, 1;
	cvt.rn.f32.s32 	%f46, %r29;
	fma.rn.f32 	%f36, %f38, %f46, %f37;
	mov.b32 	%r37, 0;
	mov.f32 	%f64, %f1;
	mov.f32 	%f65, %f36;
$L__BB0_5:
	mul.f32 	%f11, %f65, %f65;
	mul.f32 	%f12, %f64, %f64;
	add.f32 	%f47, %f11, %f12;
	setp.gt.f32 	%p4, %f47, 0f40800000;
	mov.u32 	%r38, %r37;
	@%p4 bra 	$L__BB0_7;
	sub.f32 	%f48, %f11, %f12;
	add.f32 	%f49, %f65, %f65;
	add.f32 	%f65, %f36, %f48;
	fma.rn.f32 	%f64, %f49, %f64, %f1;
	add.s32 	%r37, %r37, 1;
	setp.ne.s32 	%p5, %r37, %r17;
	mov.u32 	%r38, %r17;
	@%p5 bra 	$L__BB0_5;
$L__BB0_7:
	st.global.u32 	[%rd2+4], %r38;
	add.s32 	%r31, %r1, 2;
	cvt.rn.f32.s32 	%f50, %r31;
	fma.rn.f32 	%f15, %f38, %f50, %f37;
	mov.b32 	%r39, 0;
	mov.f32 	%f66, %f1;
	mov.f32 	%f67, %f15;
$L__BB0_8:
	mul.f32 	%f18, %f67, %f67;
	mul.f32 	%f19, %f66, %f66;
	add.f32 	%f51, %f18, %f19;
	setp.gt.f32 	%p6, %f51, 0f40800000;
	mov.u32 	%r40, %r39;
	@%p6 bra 	$L__BB0_10;
	sub.f32 	%f52, %f18, %f19;
	add.f32 	%f53, %f67, %f67;
	add.f32 	%f67, %f15, %f52;
	fma.rn.f32 	%f66, %f53, %f66, %f1;
	add.s32 	%r39, %r39, 1;
	setp.ne.s32 	%p7, %r39, %r17;
	mov.u32 	%r40, %r17;
	@%p7 bra 	$L__BB0_8;
$L__BB0_10:
	st.global.u32 	[%rd2+8], %r40;
	add.s32 	%r33, %r1, 3;
	cvt.rn.f32.s32 	%f54, %r33;
	fma.rn.f32 	%f22, %f38, %f54, %f37;
	mov.b32 	%r41, 0;
	mov.f32 	%f68, %f1;
	mov.f32 	%f69, %f22;
$L__BB0_11:
	mul.f32 	%f25, %f69, %f69;
	mul.f32 	%f26, %f68, %f68;
	add.f32 	%f55, %f25, %f26;
	setp.gt.f32 	%p8, %f55, 0f40800000;
	mov.u32 	%r42, %r41;
	@%p8 bra 	$L__BB0_13;
	sub.f32 	%f56, %f25, %f26;
	add.f32 	%f57, %f69, %f69;
	add.f32 	%f69, %f22, %f56;
	fma.rn.f32 	%f68, %f57, %f68, %f1;
	add.s32 	%r41, %r41, 1;
	setp.ne.s32 	%p9, %r41, %r17;
	mov.u32 	%r42, %r17;
	@%p9 bra 	$L__BB0_11;
$L__BB0_13:
	st.global.u32 	[%rd2+12], %r42;
	add.s32 	%r35, %r1, 4;
	cvt.rn.f32.s32 	%f58, %r35;
	fma.rn.f32 	%f29, %f38, %f58, %f37;
	mov.b32 	%r43, 0;
	mov.f32 	%f70, %f1;
	mov.f32 	%f71, %f29;
$L__BB0_14:
	mul.f32 	%f32, %f71, %f71;
	mul.f32 	%f33, %f70, %f70;
	add.f32 	%f59, %f32, %f33;
	setp.gt.f32 	%p10, %f59, 0f40800000;
	mov.u32 	%r44, %r43;
	@%p10 bra 	$L__BB0_16;
	sub.f32 	%f60, %f32, %f33;
	add.f32 	%f61, %f71, %f71;
	add.f32 	%f71, %f29, %f60;
	fma.rn.f32 	%f70, %f61, %f70, %f1;
	add.s32 	%r43, %r43, 1;
	setp.ne.s32 	%p11, %r43, %r17;
	mov.u32 	%r44, %r17;
	@%p11 bra 	$L__BB0_14;
$L__BB0_16:
	st.global.u32 	[%rd2+16], %r44;
	bra.uni 	$L__BB0_18;
$L__BB0_17:
	mul.wide.s32 	%rd7, %r1, 4;
	add.s64 	%rd8, %rd1, %rd7;
	mov.b32 	%r26, 0;
	st.global.u32 	[%rd8], %r26;
	st.global.u32 	[%rd8+4], %r26;
	st.global.u32 	[%rd8+8], %r26;
	st.global.u32 	[%rd8+12], %r26;
	st.global.u32 	[%rd8+16], %r26;
$L__BB0_18:
	ret;

}


// ===== COMPILED SASS (sm_100) =====

	.target	sm_100

	.elftype	@"ET_EXEC"


//--------------------- .note.nv.tkinfo           --------------------------
	.section	.note.nv.tkinfo,"",@"SHT_NOTE"
	.sectionflags	@"SHF_NOTE_NV_TKINFO"
	.tkinfo
        /*0018*/ 	.word	0x00000002
        /*0030*/ 	.string	""
        /*0030*/ 	.string	"ptxas"
        /*0030*/ 	.string	"Cuda compilation tools, release 13.0, V13.0.88"
        /*0030*/ 	.string	"Build cuda_13.0.r13.0/compiler.36424714_0"
        /*0030*/ 	.string	"-arch sm_100 -m 64 "



//--------------------- .note.nv.cuinfo           --------------------------
	.section	.note.nv.cuinfo,"",@"SHT_NOTE"
	.sectionflags	@"SHF_NOTE_NV_CUINFO"
        /*0018*/ 	.short	0x0002
        /*001a*/ 	.short	0x0064
        /*001c*/ 	.short	0x0082
	.zero		2


//--------------------- .nv.info                  --------------------------
	.section	.nv.info,"",@"SHT_CUDA_INFO"
	.align	4


	//----- nvinfo : EIATTR_REGCOUNT
	.align		4
        /*0000*/ 	.byte	0x04, 0x2f
        /*0002*/ 	.short	(.L_1 - .L_0)
	.align		4
.L_0:
        /*0004*/ 	.word	index@(_Z12mandelKernelPimffffii)
        /*0008*/ 	.word	0x00000010


	//----- nvinfo : EIATTR_FRAME_SIZE
	.align		4
.L_1:
        /*000c*/ 	.byte	0x04, 0x11
        /*000e*/ 	.short	(.L_3 - .L_2)
	.align		4
.L_2:
        /*0010*/ 	.word	index@(_Z12mandelKernelPimffffii)
        /*0014*/ 	.word	0x00000000


	//----- nvinfo : EIATTR_MIN_STACK_SIZE
	.align		4
.L_3:
        /*0018*/ 	.byte	0x04, 0x12
        /*001a*/ 	.short	(.L_5 - .L_4)
	.align		4
.L_4:
        /*001c*/ 	.word	index@(_Z12mandelKernelPimffffii)
        /*0020*/ 	.word	0x00000000
.L_5:


//--------------------- .nv.compat                --------------------------
	.section	.nv.compat,"",@"SHT_CUDA_COMPAT_INFO"
	.align	4
        /*0000*/ 	.byte	0x02, 0x09, 0x00, 0x00, 0x02, 0x02, 0x01, 0x00, 0x02, 0x05, 0x05, 0x00, 0x03, 0x07, 0x01, 0x01
        /*0010*/ 	.byte	0x02, 0x03, 0x00, 0x00, 0x02, 0x06, 0x01, 0x00, 0x04, 0x0b, 0x08, 0x00, 0x01, 0x00, 0x00, 0x00
        /*0020*/ 	.byte	0x00, 0x00, 0x00, 0x00


//--------------------- .nv.info._Z12mandelKernelPimffffii --------------------------
	.section	.nv.info._Z12mandelKernelPimffffii,"",@"SHT_CUDA_INFO"
	.sectionflags	@""
	.align	4


	//----- nvinfo : EIATTR_CUDA_API_VERSION
	.align		4
        /*0000*/ 	.byte	0x04, 0x37
        /*0002*/ 	.short	(.L_7 - .L_6)
.L_6:
        /*0004*/ 	.word	0x00000082


	//----- nvinfo : EIATTR_KPARAM_INFO
	.align		4
.L_7:
        /*0008*/ 	.byte	0x04, 0x17
        /*000a*/ 	.short	(.L_9 - .L_8)
.L_8:
        /*000c*/ 	.word	0x00000000
        /*0010*/ 	.short	0x0007
        /*0012*/ 	.short	0x0024
        /*0014*/ 	.byte	0x00, 0xf0, 0x11, 0x00


	//----- nvinfo : EIATTR_KPARAM_INFO
	.align		4
.L_9:
        /*0018*/ 	.byte	0x04, 0x17
        /*001a*/ 	.short	(.L_11 - .L_10)
.L_10:
        /*001c*/ 	.word	0x00000000
        /*0020*/ 	.short	0x0006
        /*0022*/ 	.short	0x0020
        /*0024*/ 	.byte	0x00, 0xf0, 0x11, 0x00


	//----- nvinfo : EIATTR_KPARAM_INFO
	.align		4
.L_11:
        /*0028*/ 	.byte	0x04, 0x17
        /*002a*/ 	.short	(.L_13 - .L_12)
.L_12:
        /*002c*/ 	.word	0x00000000
        /*0030*/ 	.short	0x0005
        /*0032*/ 	.short	0x001c
        /*0034*/ 	.byte	0x00, 0xf0, 0x11, 0x00


	//----- nvinfo : EIATTR_KPARAM_INFO
	.align		4
.L_13:
        /*0038*/ 	.byte	0x04, 0x17
        /*003a*/ 	.short	(.L_15 - .L_14)
.L_14:
        /*003c*/ 	.word	0x00000000
        /*0040*/ 	.short	0x0004
        /*0042*/ 	.short	0x0018
        /*0044*/ 	.byte	0x00, 0xf0, 0x11, 0x00


	//----- nvinfo : EIATTR_KPARAM_INFO
	.align		4
.L_15:
        /*0048*/ 	.byte	0x04, 0x17
        /*004a*/ 	.short	(.L_17 - .L_16)
.L_16:
        /*004c*/ 	.word	0x00000000
        /*0050*/ 	.short	0x0003
        /*0052*/ 	.short	0x0014
        /*0054*/ 	.byte	0x00, 0xf0, 0x11, 0x00


	//----- nvinfo : EIATTR_KPARAM_INFO
	.align		4
.L_17:
        /*0058*/ 	.byte	0x04, 0x17
        /*005a*/ 	.short	(.L_19 - .L_18)
.L_18:
        /*005c*/ 	.word	0x00000000
        /*0060*/ 	.short	0x0002
        /*0062*/ 	.short	0x0010
        /*0064*/ 	.byte	0x00, 0xf0, 0x11, 0x00


	//----- nvinfo : EIATTR_KPARAM_INFO
	.align		4
.L_19:
        /*0068*/ 	.byte	0x04, 0x17
        /*006a*/ 	.short	(.L_21 - .L_20)
.L_20:
        /*006c*/ 	.word	0x00000000
        /*0070*/ 	.short	0x0001
        /*0072*/ 	.short	0x0008
        /*0074*/ 	.byte	0x00, 0xf0, 0x21, 0x00


	//----- nvinfo : EIATTR_KPARAM_INFO
	.align		4
.L_21:
        /*0078*/ 	.byte	0x04, 0x17
        /*007a*/ 	.short	(.L_23 - .L_22)
.L_22:
        /*007c*/ 	.word	0x00000000
        /*0080*/ 	.short	0x0000
        /*0082*/ 	.short	0x0000
        /*0084*/ 	.byte	0x00, 0xf5, 0x21, 0x00


	//----- nvinfo : EIATTR_SPARSE_MMA_MASK
	.align		4
.L_23:
        /*0088*/ 	.byte	0x03, 0x50
        /*008a*/ 	.short	0x0000


	//----- nvinfo : EIATTR_MAXREG_COUNT
	.align		4
        /*008c*/ 	.byte	0x03, 0x1b
        /*008e*/ 	.short	0x00ff


	//----- nvinfo : EIATTR_MERCURY_ISA_VERSION
	.align		4
        /*0090*/ 	.byte	0x03, 0x5f
        /*0092*/ 	.short	0x0101


	//----- nvinfo : EIATTR_VRC_CTA_INIT_COUNT
	.align		4
        /*0094*/ 	.byte	0x02, 0x4a
	.zero		1
	.zero		1


	//----- nvinfo : EIATTR_EXIT_INSTR_OFFSETS
	.align		4
        /*0098*/ 	.byte	0x04, 0x1c
        /*009a*/ 	.short	(.L_25 - .L_24)


	//   ....[0]....
.L_24:
        /*009c*/ 	.word	0x00000a10


	//   ....[1]....
        /*00a0*/ 	.word	0x00000a80


	//----- nvinfo : EIATTR_CRS_STACK_SIZE
	.align		4
.L_25:
        /*00a4*/ 	.byte	0x04, 0x1e
        /*00a6*/ 	.short	(.L_27 - .L_26)
.L_26:
        /*00a8*/ 	.word	0x00000000


	//----- nvinfo : EIATTR_CBANK_PARAM_SIZE
	.align		4
.L_27:
        /*00ac*/ 	.byte	0x03, 0x19
        /*00ae*/ 	.short	0x0028


	//----- nvinfo : EIATTR_PARAM_CBANK
	.align		4
        /*00b0*/ 	.byte	0x04, 0x0a
        /*00b2*/ 	.short	(.L_29 - .L_28)
	.align		4
.L_28:
        /*00b4*/ 	.word	index@(.nv.constant0._Z12mandelKernelPimffffii)
        /*00b8*/ 	.short	0x0380
        /*00ba*/ 	.short	0x0028


	//----- nvinfo : EIATTR_SW_WAR
	.align		4
.L_29:
        /*00bc*/ 	.byte	0x04, 0x36
        /*00be*/ 	.short	(.L_31 - .L_30)
.L_30:
        /*00c0*/ 	.word	0x00000008
.L_31:


//--------------------- .nv.callgraph             --------------------------
	.section	.nv.callgraph,"",@"SHT_CUDA_CALLGRAPH"
	.align	4
	.sectionentsize	8
	.align		4
        /*0000*/ 	.word	0x00000000
	.align		4
        /*0004*/ 	.word	0xffffffff
	.align		4
        /*0008*/ 	.word	0x00000000
	.align		4
        /*000c*/ 	.word	0xfffffffe
	.align		4
        /*0010*/ 	.word	0x00000000
	.align		4
        /*0014*/ 	.word	0xfffffffd
	.align		4
        /*0018*/ 	.word	0x00000000
	.align		4
        /*001c*/ 	.word	0xfffffffc


//--------------------- .text._Z12mandelKernelPimffffii --------------------------
	.section	.text._Z12mandelKernelPimffffii,"ax",@progbits
	.align	128
        .global         _Z12mandelKernelPimffffii
        .type           _Z12mandelKernelPimffffii,@function
        .size           _Z12mandelKernelPimffffii,(.L_x_17 - _Z12mandelKernelPimffffii)
        .other          _Z12mandelKernelPimffffii,@"STO_CUDA_ENTRY STV_DEFAULT"
_Z12mandelKernelPimffffii:
.text._Z12mandelKernelPimffffii:
[----:B------:R-:W-:Y:S01]  /*0000*/  LDC R1, c[0x0][0x37c] ;  /* 0x0000df00ff017b82 */ /* 0x000fe20000000800 */
[----:B------:R-:W0:Y:S07]  /*0010*/  S2R R0, SR_TID.Y ;  /* 0x0000000000007919 */ /* 0x000e2e0000002200 */
[----:B------:R-:W1:Y:S01]  /*0020*/  LDC R5, c[0x0][0x360] ;  /* 0x0000d800ff057b82 */ /* 0x000e620000000800 */
[----:B------:R-:W2:Y:S01]  /*0030*/  LDCU UR10, c[0x0][0x3a4] ;  /* 0x00007480ff0a77ac */ /* 0x000ea20008000800 */
[----:B------:R-:W1:Y:S01]  /*0040*/  S2R R4, SR_TID.X ;  /* 0x0000000000047919 */ /* 0x000e620000002100 */
[----:B------:R-:W3:Y:S05]  /*0050*/  LDCU.64 UR8, c[0x0][0x388] ;  /* 0x00007100ff0877ac */ /* 0x000eea0008000a00 */
[----:B------:R-:W0:Y:S01]  /*0060*/  S2UR UR4, SR_CTAID.Y ;  /* 0x00000000000479c3 */ /* 0x000e220000002600 */
[----:B------:R-:W4:Y:S07]  /*0070*/  LDCU UR7, c[0x0][0x39c] ;  /* 0x00007380ff0777ac */ /* 0x000f2e0008000800 */
[----:B------:R-:W0:Y:S01]  /*0080*/  LDC R7, c[0x0][0x364] ;  /* 0x0000d900ff077b82 */ /* 0x000e220000000800 */
[----:B--2---:R-:W-:-:S07]  /*0090*/  UISETP.GE.AND UP0, UPT, UR10, 0x1, UPT ;  /* 0x000000010a00788c */ /* 0x004fce000bf06270 */
[----:B------:R-:W3:Y:S08]  /*00a0*/  LDC.64 R2, c[0x0][0x380] ;  /* 0x0000e000ff027b82 */ /* 0x000ef00000000a00 */
[----:B------:R-:W1:Y:S08]  /*00b0*/  S2UR UR6, SR_CTAID.X ;  /* 0x00000000000679c3 */ /* 0x000e700000002500 */
[----:B------:R-:W4:Y:S01]  /*00c0*/  LDC R9, c[0x0][0x394] ;  /* 0x0000e500ff097b82 */ /* 0x000f220000000800 */
[----:B0-----:R-:W-:Y:S01]  /*00d0*/  IMAD R7, R7, UR4, R0 ;  /* 0x0000000407077c24 */ /* 0x001fe2000f8e0200 */
[----:B------:R-:W0:Y:S04]  /*00e0*/  LDCU.64 UR4, c[0x0][0x358] ;  /* 0x00006b00ff0477ac */ /* 0x000e280008000a00 */
[----:B------:R-:W-:Y:S01]  /*00f0*/  I2FP.F32.U32 R0, R7 ;  /* 0x0000000700007245 */ /* 0x000fe20000201000 */
[----:B---3--:R-:W-:-:S04]  /*0100*/  IMAD.WIDE.U32 R2, R7, UR8, R2 ;  /* 0x0000000807027c25 */ /* 0x008fc8000f8e0002 */
[----:B------:R-:W-:Y:S02]  /*0110*/  IMAD R3, R7, UR9, R3 ;  /* 0x0000000907037c24 */ /* 0x000fe4000f8e0203 */
[----:B-1----:R-:W-:-:S04]  /*0120*/  IMAD R5, R5, UR6, R4 ;  /* 0x0000000605057c24 */ /* 0x002fc8000f8e0204 */
[----:B------:R-:W-:Y:S02]  /*0130*/  IMAD R5, R5, 0x5, RZ ;  /* 0x0000000505057824 */ /* 0x000fe400078e02ff */
[----:B----4-:R-:W-:Y:S01]  /*0140*/  FFMA R0, R0, UR7, R9 ;  /* 0x0000000700007c23 */ /* 0x010fe20008000009 */
[----:B0-----:R-:W-:Y:S06]  /*0150*/  BRA.U !UP0, `(.L_x_0) ;  /* 0x0000000908307547 */ /* 0x001fec000b800000 */
[----:B------:R-:W0:Y:S01]  /*0160*/  LDC R7, c[0x0][0x390] ;  /* 0x0000e400ff077b82 */ /* 0x000e220000000800 */
[----:B------:R-:W0:Y:S01]  /*0170*/  LDCU UR6, c[0x0][0x398] ;  /* 0x00007300ff0677ac */ /* 0x000e220008000800 */
[----:B------:R-:W-:Y:S01]  /*0180*/  I2FP.F32.S32 R4, R5 ;  /* 0x0000000500047245 */ /* 0x000fe20000201400 */
[----:B------:R-:W-:Y:S01]  /*0190*/  BSSY.RECONVERGENT B0, `(.L_x_1) ;  /* 0x000001d000007945 */ /* 0x000fe20003800200 */
[----:B------:R-:W-:-:S03]  /*01a0*/  HFMA2 R9, -RZ, RZ, 0, 0 ;  /* 0x00000000ff097431 */ /* 0x000fc600000001ff */
[----:B0-----:R-:W-:Y:S01]  /*01b0*/  FFMA R4, R4, UR6, R7 ;  /* 0x0000000604047c23 */ /* 0x001fe20008000007 */
[----:B------:R-:W-:-:S03]  /*01c0*/  FMUL R7, R0, R0 ;  /* 0x0000000000077220 */ /* 0x000fc60000400000 */
[----:B------:R-:W-:-:S04]  /*01d0*/  FMUL R6, R4, R4 ;  /* 0x0000000404067220 */ /* 0x000fc80000400000 */
[----:B------:R-:W-:-:S05]  /*01e0*/  FADD R8, R6, R7 ;  /* 0x0000000706087221 */ /* 0x000fca0000000000 */
[----:B------:R-:W-:-:S13]  /*01f0*/  FSETP.GT.AND P0, PT, R8, 4, PT ;  /* 0x408000000800780b */ /* 0x000fda0003f04000 */
[----:B------:R-:W-:Y:S05]  /*0200*/  @P0 BRA `(.L_x_2) ;  /* 0x0000000000540947 */ /* 0x000fea0003800000 */
[----:B------:R-:W-:Y:S01]  /*0210*/  MOV R9, R6 ;  /* 0x0000000600097202 */ /* 0x000fe20000000f00 */
[----:B------:R-:W0:Y:S01]  /*0220*/  LDCU UR7, c[0x0][0x3a4] ;  /* 0x00007480ff0777ac */ /* 0x000e220008000800 */
[----:B------:R-:W-:Y:S02]  /*0230*/  MOV R10, R7 ;  /* 0x00000007000a7202 */ /* 0x000fe40000000f00 */
[----:B------:R-:W-:Y:S01]  /*0240*/  MOV R6, RZ ;  /* 0x000000ff00067202 */ /* 0x000fe20000000f00 */
[----:B------:R-:W1:Y:S01]  /*0250*/  LDCU UR6, c[0x0][0x3a4] ;  /* 0x00007480ff0677ac */ /* 0x000e620008000800 */
[----:B------:R-:W-:Y:S02]  /*0260*/  MOV R7, R0 ;  /* 0x0000000000077202 */ /* 0x000fe40000000f00 */
[----:B------:R-:W-:-:S07]  /*0270*/  MOV R8, R4 ;  /* 0x0000000400087202 */ /* 0x000fce0000000f00 */
.L_x_3:
[----:B------:R-:W-:Y:S01]  /*0280*/  IADD3 R6, PT, PT, R6, 0x1, RZ ;  /* 0x0000000106067810 */ /* 0x000fe20007ffe0ff */
[----:B------:R-:W-:Y:S01]  /*0290*/  FADD R13, R8, R8 ;  /* 0x00000008080d7221 */ /* 0x000fe20000000000 */
[----:B------:R-:W-:Y:S01]  /*02a0*/  FADD R11, -R10, R9 ;  /* 0x000000090a0b7221 */ /* 0x000fe20000000100 */
[----:B-1----:R-:W-:Y:S02]  /*02b0*/  MOV R9, UR6 ;  /* 0x0000000600097c02 */ /* 0x002fe40008000f00 */
[----:B0-----:R-:W-:Y:S01]  /*02c0*/  ISETP.NE.AND P0, PT, R6, UR7, PT ;  /* 0x0000000706007c0c */ /* 0x001fe2000bf05270 */
[----:B------:R-:W-:-:S12]  /*02d0*/  FFMA R7, R13, R7, R0 ;  /* 0x000000070d077223 */ /* 0x000fd80000000000 */
[----:B------:R-:W-:Y:S05]  /*02e0*/  @!P0 BRA `(.L_x_2) ;  /* 0x00000000001c8947 */ /* 0x000fea0003800000 */
[----:B------:R-:W-:Y:S01]  /*02f0*/  FADD R8, R4, R11 ;  /* 0x0000000b04087221 */ /* 0x000fe20000000000 */
[----:B------:R-:W-:-:S03]  /*0300*/  FMUL R10, R7, R7 ;  /* 0x00000007070a7220 */ /* 0x000fc60000400000 */
[----:B------:R-:W-:-:S04]  /*0310*/  FMUL R9, R8, R8 ;  /* 0x0000000808097220 */ /* 0x000fc80000400000 */
[----:B------:R-:W-:-:S05]  /*0320*/  FADD R11, R9, R10 ;  /* 0x0000000a090b7221 */ /* 0x000fca0000000000 */
[----:B------:R-:W-:-:S13]  /*0330*/  FSETP.GT.AND P0, PT, R11, 4, PT ;  /* 0x408000000b00780b */ /* 0x000fda0003f04000 */
[----:B------:R-:W-:Y:S05]  /*0340*/  @!P0 BRA `(.L_x_3) ;  /* 0xfffffffc00cc8947 */ /* 0x000fea000383ffff */
[----:B------:R-:W-:-:S07]  /*0350*/  MOV R9, R6 ;  /* 0x0000000600097202 */ /* 0x000fce0000000f00 */
.L_x_2:
[----:B------:R-:W-:Y:S05]  /*0360*/  BSYNC.RECONVERGENT B0 ;  /* 0x0000000000007941 */ /* 0x000fea0003800200 */
.L_x_1:
[----:B------:R-:W0:Y:S01]  /*0370*/  LDC R7, c[0x0][0x390] ;  /* 0x0000e400ff077b82 */ /* 0x000e220000000800 */
[C---:B------:R-:W-:Y:S01]  /*0380*/  IMAD.WIDE R2, R5.reuse, 0x4, R2 ;  /* 0x0000000405027825 */ /* 0x040fe200078e0202 */
[----:B------:R-:W0:Y:S01]  /*0390*/  LDCU UR6, c[0x0][0x398] ;  /* 0x00007300ff0677ac */ /* 0x000e220008000800 */
[----:B------:R-:W-:Y:S02]  /*03a0*/  IADD3 R4, PT, PT, R5, 0x1, RZ ;  /* 0x0000000105047810 */ /* 0x000fe40007ffe0ff */
[----:B------:R-:W-:Y:S01]  /*03b0*/  HFMA2 R6, -RZ, RZ, 0, 0 ;  /* 0x00000000ff067431 */ /* 0x000fe200000001ff */
[----:B------:R-:W-:Y:S01]  /*03c0*/  BSSY.RECONVERGENT B0, `(.L_x_4) ;  /* 0x0000015000007945 */ /* 0x000fe20003800200 */
[----:B------:R1:W-:Y:S01]  /*03d0*/  STG.E desc[UR4][R2.64], R9 ;  /* 0x0000000902007986 */ /* 0x0003e2000c101904 */
[----:B------:R-:W-:Y:S01]  /*03e0*/  I2FP.F32.S32 R4, R4 ;  /* 0x0000000400047245 */ /* 0x000fe20000201400 */
[----:B------:R-:W2:Y:S01]  /*03f0*/  LDCU UR8, c[0x0][0x3a4] ;  /* 0x00007480ff0877ac */ /* 0x000ea20008000800 */
[----:B------:R-:W3:Y:S03]  /*0400*/  LDCU UR7, c[0x0][0x3a4] ;  /* 0x00007480ff0777ac */ /* 0x000ee60008000800 */
[----:B0-----:R-:W-:Y:S01]  /*0410*/  FFMA R4, R4, UR6, R7 ;  /* 0x0000000604047c23 */ /* 0x001fe20008000007 */
[----:B------:R-:W-:-:S04]  /*0420*/  MOV R7, R0 ;  /* 0x0000000000077202 */ /* 0x000fc80000000f00 */
[----:B-123--:R-:W-:-:S07]  /*0430*/  MOV R8, R4 ;  /* 0x0000000400087202 */ /* 0x00efce0000000f00 */
.L_x_6:
[----:B------:R-:W-:Y:S01]  /*0440*/  FMUL R9, R8, R8 ;  /* 0x0000000808097220 */ /* 0x000fe20000400000 */
[----:B------:R-:W-:-:S04]  /*0450*/  FMUL R10, R7, R7 ;  /* 0x00000007070a7220 */ /* 0x000fc80000400000 */
[----:B------:R-:W-:-:S05]  /*0460*/  FADD R11, R9, R10 ;  /* 0x0000000a090b7221 */ /* 0x000fca0000000000 */
[----:B------:R-:W-:-:S13]  /*0470*/  FSETP.GT.AND P0, PT, R11, 4, PT ;  /* 0x408000000b00780b */ /* 0x000fda0003f04000 */
[----:B------:R-:W-:Y:S05]  /*0480*/  @P0 BRA `(.L_x_5) ;  /* 0x0000000000200947 */ /* 0x000fea0003800000 */
[----:B------:R-:W-:Y:S01]  /*0490*/  IADD3 R6, PT, PT, R6, 0x1, RZ ;  /* 0x0000000106067810 */ /* 0x000fe20007ffe0ff */
[----:B------:R-:W-:Y:S01]  /*04a0*/  FADD R11, R8, R8 ;  /* 0x00000008080b7221 */ /* 0x000fe20000000000 */
[----:B------:R-:W-:Y:S02]  /*04b0*/  FADD R9, R9, -R10 ;  /* 0x8000000a09097221 */ /* 0x000fe40000000000 */
[----:B------:R-:W-:Y:S01]  /*04c0*/  ISETP.NE.AND P0, PT, R6, UR7, PT ;  /* 0x0000000706007c0c */ /* 0x000fe2000bf05270 */
[----:B------:R-:W-:Y:S01]  /*04d0*/  FFMA R7, R11, R7, R0 ;  /* 0x000000070b077223 */ /* 0x000fe20000000000 */
[----:B------:R-:W-:-:S11]  /*04e0*/  FADD R8, R4, R9 ;  /* 0x0000000904087221 */ /* 0x000fd60000000000 */
[----:B------:R-:W-:Y:S05]  /*04f0*/  @P0 BRA `(.L_x_6) ;  /* 0xfffffffc00d00947 */ /* 0x000fea000383ffff */
[----:B------:R-:W-:-:S07]  /*0500*/  MOV R6, UR8 ;  /* 0x0000000800067c02 */ /* 0x000fce0008000f00 */
.L_x_5:
[----:B------:R-:W-:Y:S05]  /*0510*/  BSYNC.RECONVERGENT B0 ;  /* 0x0000000000007941 */ /* 0x000fea0003800200 */
.L_x_4:
[----:B------:R-:W0:Y:S01]  /*0520*/  LDC R7, c[0x0][0x390] ;  /* 0x0000e400ff077b82 */ /* 0x000e220000000800 */
[----:B------:R-:W0:Y:S01]  /*0530*/  LDCU UR6, c[0x0][0x398] ;  /* 0x00007300ff0677ac */ /* 0x000e220008000800 */
[----:B------:R1:W-:Y:S01]  /*0540*/  STG.E desc[UR4][R2.64+0x4], R6 ;  /* 0x0000040602007986 */ /* 0x0003e2000c101904 */
[----:B------:R-:W-:Y:S01]  /*0550*/  IADD3 R4, PT, PT, R5, 0x2, RZ ;  /* 0x0000000205047810 */ /* 0x000fe20007ffe0ff */
[----:B------:R-:W-:Y:S01]  /*0560*/  BSSY.RECONVERGENT B0, `(.L_x_7) ;  /* 0x0000015000007945 */ /* 0x000fe20003800200 */
[----:B------:R-:W-:Y:S01]  /*0570*/  MOV R9, R0 ;  /* 0x0000000000097202 */ /* 0x000fe20000000f00 */
[----:B------:R-:W2:Y:S01]  /*0580*/  LDCU UR8, c[0x0][0x3a4] ;  /* 0x00007480ff0877ac */ /* 0x000ea20008000800 */
[----:B------:R-:W-:Y:S01]  /*0590*/  I2FP.F32.S32 R4, R4 ;  /* 0x0000000400047245 */ /* 0x000fe20000201400 */
[----:B------:R-:W3:Y:S04]  /*05a0*/  LDCU UR7, c[0x0][0x3a4] ;  /* 0x00007480ff0777ac */ /* 0x000ee80008000800 */
[----:B0-----:R-:W-:Y:S01]  /*05b0*/  FFMA R4, R4, UR6, R7 ;  /* 0x0000000604047c23 */ /* 0x001fe20008000007 */
[----:B------:R-:W-:-:S04]  /*05c0*/  HFMA2 R7, -RZ, RZ, 0, 0 ;  /* 0x00000000ff077431 */ /* 0x000fc800000001ff */
[----:B-123--:R-:W-:-:S07]  /*05d0*/  MOV R8, R4 ;  /* 0x0000000400087202 */ /* 0x00efce0000000f00 */
.L_x_9:
        /* <DEDUP_REMOVED lines=13> */
.L_x_8:
[----:B------:R-:W-:Y:S05]  /*06b0*/  BSYNC.RECONVERGENT B0 ;  /* 0x0000000000007941 */ /* 0x000fea0003800200 */
.L_x_7:
[----:B------:R-:W0:Y:S01]  /*06c0*/  LDC R9, c[0x0][0x390] ;  /* 0x0000e400ff097b82 */ /* 0x000e220000000800 */
[----:B------:R-:W0:Y:S01]  /*06d0*/  LDCU UR6, c[0x0][0x398] ;  /* 0x00007300ff0677ac */ /* 0x000e220008000800 */
[----:B------:R1:W-:Y:S01]  /*06e0*/  STG.E desc[UR4][R2.64+0x8], R7 ;  /* 0x0000080702007986 */ /* 0x0003e2000c101904 */
[----:B------:R-:W-:Y:S01]  /*06f0*/  IADD3 R4, PT, PT, R5, 0x3, RZ ;  /* 0x0000000305047810 */ /* 0x000fe20007ffe0ff */
[----:B------:R-:W-:Y:S01]  /*0700*/  HFMA2 R6, -RZ, RZ, 0, 0 ;  /* 0x00000000ff067431 */ /* 0x000fe200000001ff */
[----:B------:R-:W-:Y:S01]  /*0710*/  BSSY.RECONVERGENT B0, `(.L_x_10) ;  /* 0x0000014000007945 */ /* 0x000fe20003800200 */
[----:B------:R-:W2:Y:S01]  /*0720*/  LDCU UR8, c[0x0][0x3a4] ;  /* 0x00007480ff0877ac */ /* 0x000ea20008000800 */
[----:B------:R-:W-:Y:S01]  /*0730*/  I2FP.F32.S32 R4, R4 ;  /* 0x0000000400047245 */ /* 0x000fe20000201400 */
[----:B------:R-:W3:Y:S04]  /*0740*/  LDCU UR7, c[0x0][0x3a4] ;  /* 0x00007480ff0777ac */ /* 0x000ee80008000800 */
[----:B0-----:R-:W-:Y:S01]  /*0750*/  FFMA R4, R4, UR6, R9 ;  /* 0x0000000604047c23 */ /* 0x001fe20008000009 */
[----:B------:R-:W-:-:S04]  /*0760*/  MOV R9, R0 ;  /* 0x0000000000097202 */ /* 0x000fc80000000f00 */
[----:B-123--:R-:W-:-:S07]  /*0770*/  MOV R8, R4 ;  /* 0x0000000400087202 */ /* 0x00efce0000000f00 */
.L_x_12:
        /* <DEDUP_REMOVED lines=13> */
.L_x_11:
[----:B------:R-:W-:Y:S05]  /*0850*/  BSYNC.RECONVERGENT B0 ;  /* 0x0000000000007941 */ /* 0x000fea0003800200 */
.L_x_10:
        /* <DEDUP_REMOVED lines=12> */
.L_x_15:
        /* <DEDUP_REMOVED lines=13> */
.L_x_14:
[----:B------:R-:W-:Y:S05]  /*09f0*/  BSYNC.RECONVERGENT B0 ;  /* 0x0000000000007941 */ /* 0x000fea0003800200 */
.L_x_13:
[----:B------:R-:W-:Y:S01]  /*0a00*/  STG.E desc[UR4][R2.64+0x10], R4 ;  /* 0x0000100402007986 */ /* 0x000fe2000c101904 */
[----:B------:R-:W-:Y:S05]  /*0a10*/  EXIT ;  /* 0x000000000000794d */ /* 0x000fea0003800000 */
.L_x_0:
[----:B------:R-:W-:-:S05]  /*0a20*/  IMAD.WIDE R2, R5, 0x4, R2 ;  /* 0x0000000405027825 */ /* 0x000fca00078e0202 */
[----:B------:R-:W-:Y:S04]  /*0a30*/  STG.E desc[UR4][R2.64], RZ ;  /* 0x000000ff02007986 */ /* 0x000fe8000c101904 */
[----:B------:R-:W-:Y:S04]  /*0a40*/  STG.E desc[UR4][R2.64+0x4], RZ ;  /* 0x000004ff02007986 */ /* 0x000fe8000c101904 */
[----:B------:R-:W-:Y:S04]  /*0a50*/  STG.E desc[UR4][R2.64+0x8], RZ ;  /* 0x000008ff02007986 */ /* 0x000fe8000c101904 */
[----:B------:R-:W-:Y:S04]  /*0a60*/  STG.E desc[UR4][R2.64+0xc], RZ ;  /* 0x00000cff02007986 */ /* 0x000fe8000c101904 */
[----:B------:R-:W-:Y:S01]  /*0a70*/  STG.E desc[UR4][R2.64+0x10], RZ ;  /* 0x000010ff02007986 */ /* 0x000fe2000c101904 */
[----:B------:R-:W-:Y:S05]  /*0a80*/  EXIT ;  /* 0x000000000000794d */ /* 0x000fea0003800000 */
.L_x_16:
[----:B------:R-:W-:-:S00]  /*0a90*/  BRA `(.L_x_16) ;  /* 0xfffffffc00fc7947 */ /* 0x000fc0000383ffff */
[----:B------:R-:W-:-:S00]  /*0aa0*/  NOP ;  /* 0x0000000000007918 */ /* 0x000fc00000000000 */
        /* <DEDUP_REMOVED lines=13> */
.L_x_17:


//--------------------- .nv.shared.reserved.0     --------------------------
	.section	.nv.shared.reserved.0,"aw",@nobits
	.weak		__nv_reservedSMEM_offset_0_alias
	.size		__nv_reservedSMEM_offset_0_alias, 0, 64
	.other		__nv_reservedSMEM_offset_0_alias,@"STO_CUDA_RESERVED_SHARED STV_DEFAULT"
__nv_reservedSMEM_offset_0_alias:
	.zero		0
	.zero		64


//--------------------- .nv.constant0._Z12mandelKernelPimffffii --------------------------
	.section	.nv.constant0._Z12mandelKernelPimffffii,"a",@progbits
	.sectionflags	@""
	.align	4
.nv.constant0._Z12mandelKernelPimffffii:
	.zero		936


//--------------------- SYMBOLS --------------------------

	.type		.nv.reservedSmem.offset0,@object
	.size		.nv.reservedSmem.offset0,0x4
